	.headerflags	@"EF_CUDA_TEXMODE_UNIFIED EF_CUDA_64BIT_ADDRESS EF_CUDA_ACCELERATORS EF_CUDA_SM90 EF_CUDA_VIRTUAL_SM(EF_CUDA_SM90)"
	.elftype	@"ET_EXEC"


//--------------------- .nv.info                  --------------------------
	.section	.nv.info,"",@"SHT_CUDA_INFO"
	.align	4


	//----- nvinfo : EIATTR_REGCOUNT
	.align		4
        /*0000*/ 	.byte	0x04, 0x2f
        /*0002*/ 	.short	(.L_1 - .L_0)
	.align		4
.L_0:
        /*0004*/ 	.word	index@(triton_per_fused_abs_add_clamp_mean_mul_pow_sub_0)
        /*0008*/ 	.word	0x00000012


	//----- nvinfo : EIATTR_MIN_STACK_SIZE
	.align		4
.L_1:
        /*000c*/ 	.byte	0x04, 0x12
        /*000e*/ 	.short	(.L_3 - .L_2)
	.align		4
.L_2:
        /*0010*/ 	.word	index@(triton_per_fused_abs_add_clamp_mean_mul_pow_sub_0)
        /*0014*/ 	.word	0x00000000


	//----- nvinfo : EIATTR_FRAME_SIZE
	.align		4
.L_3:
        /*0018*/ 	.byte	0x04, 0x11
        /*001a*/ 	.short	(.L_5 - .L_4)
	.align		4
.L_4:
        /*001c*/ 	.word	index@(triton_per_fused_abs_add_clamp_mean_mul_pow_sub_0)
        /*0020*/ 	.word	0x00000000


	//----- nvinfo : EIATTR_MIN_STACK_SIZE
	.align		4
.L_5:
        /*0024*/ 	.byte	0x04, 0x12
        /*0026*/ 	.short	(.L_7 - .L_6)
	.align		4
.L_6:
        /*0028*/ 	.word	index@(triton_per_fused_abs_add_clamp_mean_mul_pow_sub_0)
        /*002c*/ 	.word	0x00000000
.L_7:


//--------------------- .nv.info.triton_per_fused_abs_add_clamp_mean_mul_pow_sub_0 --------------------------
	.section	.nv.info.triton_per_fused_abs_add_clamp_mean_mul_pow_sub_0,"",@"SHT_CUDA_INFO"
	.sectionflags	@""
	.align	4


	//----- nvinfo : EIATTR_CUDA_API_VERSION
	.align		4
        /*0000*/ 	.byte	0x04, 0x37
        /*0002*/ 	.short	(.L_9 - .L_8)
.L_8:
        /*0004*/ 	.word	0x0000007c


	//----- nvinfo : EIATTR_KPARAM_INFO
	.align		4
.L_9:
        /*0008*/ 	.byte	0x04, 0x17
        /*000a*/ 	.short	(.L_11 - .L_10)
.L_10:
        /*000c*/ 	.word	0x00000000
        /*0010*/ 	.short	0x0003
        /*0012*/ 	.short	0x0018
        /*0014*/ 	.byte	0x00, 0xf0, 0x11, 0x00


	//----- nvinfo : EIATTR_KPARAM_INFO
	.align		4
.L_11:
        /*0018*/ 	.byte	0x04, 0x17
        /*001a*/ 	.short	(.L_13 - .L_12)
.L_12:
        /*001c*/ 	.word	0x00000000
        /*0020*/ 	.short	0x0002
        /*0022*/ 	.short	0x0010
        /*0024*/ 	.byte	0x00, 0xf4, 0x21, 0x00


	//----- nvinfo : EIATTR_KPARAM_INFO
	.align		4
.L_13:
        /*0028*/ 	.byte	0x04, 0x17
        /*002a*/ 	.short	(.L_15 - .L_14)
.L_14:
        /*002c*/ 	.word	0x00000000
        /*0030*/ 	.short	0x0001
        /*0032*/ 	.short	0x0008
        /*0034*/ 	.byte	0x00, 0xf4, 0x21, 0x00


	//----- nvinfo : EIATTR_KPARAM_INFO
	.align		4
.L_15:
        /*0038*/ 	.byte	0x04, 0x17
        /*003a*/ 	.short	(.L_17 - .L_16)
.L_16:
        /*003c*/ 	.word	0x00000000
        /*0040*/ 	.short	0x0000
        /*0042*/ 	.short	0x0000
        /*0044*/ 	.byte	0x00, 0xf4, 0x21, 0x00


	//----- nvinfo : EIATTR_SPARSE_MMA_MASK
	.align		4
.L_17:
        /*0048*/ 	.byte	0x03, 0x50
        /*004a*/ 	.short	0x0000


	//----- nvinfo : EIATTR_MAXREG_COUNT
	.align		4
        /*004c*/ 	.byte	0x03, 0x1b
        /*004e*/ 	.short	0x00ff


	//----- nvinfo : EIATTR_COOP_GROUP_MASK_REGIDS
	.align		4
        /*0050*/ 	.byte	0x04, 0x29
        /*0052*/ 	.short	(.L_19 - .L_18)


	//   ....[0]....
.L_18:
        /*0054*/ 	.word	0xffffffff


	//   ....[1]....
        /*0058*/ 	.word	0xffffffff


	//   ....[2]....
        /*005c*/ 	.word	0xffffffff


	//   ....[3]....
        /*0060*/ 	.word	0xffffffff


	//   ....[4]....
        /*0064*/ 	.word	0xffffffff


	//   ....[5]....
        /*0068*/ 	.word	0xffffffff


	//----- nvinfo : EIATTR_COOP_GROUP_INSTR_OFFSETS
	.align		4
.L_19:
        /*006c*/ 	.byte	0x04, 0x28
        /*006e*/ 	.short	(.L_21 - .L_20)


	//   ....[0]....
.L_20:
        /*0070*/ 	.word	0x00000390


	//   ....[1]....
        /*0074*/ 	.word	0x000003b0


	//   ....[2]....
        /*0078*/ 	.word	0x000003d0


	//   ....[3]....
        /*007c*/ 	.word	0x000003f0


	//   ....[4]....
        /*0080*/ 	.word	0x00000420


	//   ....[5]....
        /*0084*/ 	.word	0x000004d0


	//----- nvinfo : EIATTR_EXIT_INSTR_OFFSETS
	.align		4
.L_21:
        /*0088*/ 	.byte	0x04, 0x1c
        /*008a*/ 	.short	(.L_23 - .L_22)


	//   ....[0]....
.L_22:
        /*008c*/ 	.word	0x00000540


	//   ....[1]....
        /*0090*/ 	.word	0x00000580


	//----- nvinfo : EIATTR_REQNTID
	.align		4
.L_23:
        /*0094*/ 	.byte	0x04, 0x10
        /*0096*/ 	.short	(.L_25 - .L_24)
.L_24:
        /*0098*/ 	.word	0x00000040
        /*009c*/ 	.word	0x00000001
        /*00a0*/ 	.word	0x00000001


	//----- nvinfo : EIATTR_CBANK_PARAM_SIZE
	.align		4
.L_25:
        /*00a4*/ 	.byte	0x03, 0x19
        /*00a6*/ 	.short	0x001c


	//----- nvinfo : EIATTR_PARAM_CBANK
	.align		4
        /*00a8*/ 	.byte	0x04, 0x0a
        /*00aa*/ 	.short	(.L_27 - .L_26)
	.align		4
.L_26:
        /*00ac*/ 	.word	index@(.nv.constant0.triton_per_fused_abs_add_clamp_mean_mul_pow_sub_0)
        /*00b0*/ 	.short	0x0210
        /*00b2*/ 	.short	0x001c


	//----- nvinfo : EIATTR_SW_WAR
	.align		4
.L_27:
        /*00b4*/ 	.byte	0x04, 0x36
        /*00b6*/ 	.short	(.L_29 - .L_28)
.L_28:
        /*00b8*/ 	.word	0x00000008
.L_29:


//--------------------- .nv.callgraph             --------------------------
	.section	.nv.callgraph,"",@"SHT_CUDA_CALLGRAPH"
	.align	4
	.sectionentsize	8
	.align		4
        /*0000*/ 	.word	0x00000000
	.align		4
        /*0004*/ 	.word	0xffffffff
	.align		4
        /*0008*/ 	.word	0x00000000
	.align		4
        /*000c*/ 	.word	0xfffffffe
	.align		4
        /*0010*/ 	.word	0x00000000
	.align		4
        /*0014*/ 	.word	0xfffffffd
	.align		4
        /*0018*/ 	.word	0x00000000
	.align		4
        /*001c*/ 	.word	0xfffffffc


//--------------------- .text.triton_per_fused_abs_add_clamp_mean_mul_pow_sub_0 --------------------------
	.section	.text.triton_per_fused_abs_add_clamp_mean_mul_pow_sub_0,"ax",@progbits
	.sectionflags	@"SHF_BARRIERS=1"
	.align	128
        .global         triton_per_fused_abs_add_clamp_mean_mul_pow_sub_0
        .type           triton_per_fused_abs_add_clamp_mean_mul_pow_sub_0,@function
        .size           triton_per_fused_abs_add_clamp_mean_mul_pow_sub_0,(.L_x_1 - triton_per_fused_abs_add_clamp_mean_mul_pow_sub_0)
        .other          triton_per_fused_abs_add_clamp_mean_mul_pow_sub_0,@"STO_CUDA_ENTRY STV_DEFAULT"
triton_per_fused_abs_add_clamp_mean_mul_pow_sub_0:
.text.triton_per_fused_abs_add_clamp_mean_mul_pow_sub_0:
[----:B------:R-:W0:Y:S01]  /*0000*/  LDC R1, c[0x0][0x28] ;  /* 0x00000a00ff017b82 */ /* 0x000e220000000800 */
[----:B------:R-:W1:Y:S07]  /*0010*/  S2R R0, SR_TID.X ;  /* 0x0000000000007919 */ /* 0x000e6e0000002100 */
[----:B------:R-:W2:Y:S01]  /*0020*/  LDC.64 R4, c[0x0][0x218] ;  /* 0x00008600ff047b82 */ /* 0x000ea20000000a00 */
[----:B------:R-:W-:-:S07]  /*0030*/  ULDC.64 UR6, c[0x0][0x208] ;  /* 0x0000820000067ab9 */ /* 0x000fce0000000a00 */
[----:B------:R-:W3:Y:S01]  /*0040*/  LDC.64 R6, c[0x0][0x220] ;  /* 0x00008800ff067b82 */ /* 0x000ee20000000a00 */
[----:B-1----:R-:W-:-:S04]  /*0050*/  SHF.L.U32 R2, R0, 0x2, RZ ;  /* 0x0000000200027819 */ /* 0x002fc800000006ff */
[----:B------:R-:W-:-:S04]  /*0060*/  LOP3.LUT R9, R2, 0xc0, RZ, 0xc0, !PT ;  /* 0x000000c002097812 */ /* 0x000fc800078ec0ff */
[----:B------:R-:W-:-:S05]  /*0070*/  LOP3.LUT R9, R9, 0xf, R0, 0xf8, !PT ;  /* 0x0000000f09097812 */ /* 0x000fca00078ef800 */
[----:B--2---:R-:W-:-:S04]  /*0080*/  IMAD.WIDE.U32 R4, R9, 0x4, R4 ;  /* 0x0000000409047825 */ /* 0x004fc800078e0004 */
[----:B---3--:R-:W-:Y:S01]  /*0090*/  IMAD.WIDE.U32 R6, R9, 0x4, R6 ;  /* 0x0000000409067825 */ /* 0x008fe200078e0006 */
[----:B------:R-:W2:Y:S04]  /*00a0*/  LDG.E R8, desc[UR6][R4.64] ;  /* 0x0000000604087981 */ /* 0x000ea8000c1e1900 */
[----:B------:R-:W2:Y:S04]  /*00b0*/  LDG.E R9, desc[UR6][R6.64] ;  /* 0x0000000606097981 */ /* 0x000ea8000c1e1900 */
[----:B------:R-:W3:Y:S04]  /*00c0*/  LDG.E R10, desc[UR6][R4.64+0x40] ;  /* 0x00004006040a7981 */ /* 0x000ee8000c1e1900 */
[----:B------:R-:W3:Y:S04]  /*00d0*/  LDG.E R11, desc[UR6][R6.64+0x40] ;  /* 0x00004006060b7981 */ /* 0x000ee8000c1e1900 */
[----:B------:R-:W4:Y:S04]  /*00e0*/  LDG.E R12, desc[UR6][R4.64+0x80] ;  /* 0x00008006040c7981 */ /* 0x000f28000c1e1900 */
[----:B------:R-:W4:Y:S04]  /*00f0*/  LDG.E R13, desc[UR6][R6.64+0x80] ;  /* 0x00008006060d7981 */ /* 0x000f28000c1e1900 */
[----:B------:R1:W5:Y:S04]  /*0100*/  LDG.E R14, desc[UR6][R4.64+0xc0] ;  /* 0x0000c006040e7981 */ /* 0x000368000c1e1900 */
[----:B------:R-:W5:Y:S01]  /*0110*/  LDG.E R15, desc[UR6][R6.64+0xc0] ;  /* 0x0000c006060f7981 */ /* 0x000f62000c1e1900 */
[----:B------:R-:W1:Y:S01]  /*0120*/  S2UR UR5, SR_CgaCtaId ;  /* 0x00000000000579c3 */ /* 0x000e620000008800 */
[----:B------:R-:W-:-:S02]  /*0130*/  UMOV UR4, 0x400 ;  /* 0x0000040000047882 */ /* 0x000fc40000000000 */
[----:B01----:R-:W-:Y:S01]  /*0140*/  UPRMT UR4, UR5, 0x654, UR4 ;  /* 0x0000065405047896 */ /* 0x003fe20008000004 */
[----:B--2---:R-:W-:Y:S01]  /*0150*/  FADD R8, R8, -R9 ;  /* 0x8000000908087221 */ /* 0x004fe20000000000 */
[----:B---3--:R-:W-:-:S04]  /*0160*/  FADD R10, R10, -R11 ;  /* 0x8000000b0a0a7221 */ /* 0x008fc80000000000 */
[----:B------:R-:W-:Y:S02]  /*0170*/  FSETP.GEU.AND P0, PT, |R8|, 1, PT ;  /* 0x3f8000000800780b */ /* 0x000fe40003f0e200 */
[----:B------:R-:W-:Y:S01]  /*0180*/  FSETP.GEU.AND P1, PT, |R10|, 1, PT ;  /* 0x3f8000000a00780b */ /* 0x000fe20003f2e200 */
[----:B----4-:R-:W-:Y:S01]  /*0190*/  FADD R12, R12, -R13 ;  /* 0x8000000d0c0c7221 */ /* 0x010fe20000000000 */
[C---:B------:R-:W-:Y:S02]  /*01a0*/  FSETP.NAN.AND P3, PT, R8.reuse, R8, PT ;  /* 0x000000080800720b */ /* 0x040fe40003f68000 */
[----:B------:R-:W-:Y:S02]  /*01b0*/  FSEL R5, |R8|, 1, !P0 ;  /* 0x3f80000008057808 */ /* 0x000fe40004000200 */
[----:B------:R-:W-:Y:S02]  /*01c0*/  FSETP.NAN.AND P2, PT, R10, R10, PT ;  /* 0x0000000a0a00720b */ /* 0x000fe40003f48000 */
[----:B------:R-:W-:Y:S01]  /*01d0*/  FSETP.GEU.AND P0, PT, |R12|, 1, PT ;  /* 0x3f8000000c00780b */ /* 0x000fe20003f0e200 */
[----:B-----5:R-:W-:Y:S01]  /*01e0*/  FADD R14, R14, -R15 ;  /* 0x8000000f0e0e7221 */ /* 0x020fe20000000000 */
[----:B------:R-:W-:-:S02]  /*01f0*/  FSEL R7, |R10|, 1, !P1 ;  /* 0x3f8000000a077808 */ /* 0x000fc40004800200 */
[----:B------:R-:W-:Y:S02]  /*0200*/  FSEL R5, |R8|, R5, P3 ;  /* 0x0000000508057208 */ /* 0x000fe40001800200 */
[----:B------:R-:W-:Y:S02]  /*0210*/  FSETP.NAN.AND P1, PT, R12, R12, PT ;  /* 0x0000000c0c00720b */ /* 0x000fe40003f28000 */
[----:B------:R-:W-:Y:S02]  /*0220*/  FSETP.GEU.AND P3, PT, |R14|, 1, PT ;  /* 0x3f8000000e00780b */ /* 0x000fe40003f6e200 */
[----:B------:R-:W-:Y:S02]  /*0230*/  FSEL R7, |R10|, R7, P2 ;  /* 0x000000070a077208 */ /* 0x000fe40001000200 */
[----:B------:R-:W-:Y:S01]  /*0240*/  FSEL R11, |R12|, 1, !P0 ;  /* 0x3f8000000c0b7808 */ /* 0x000fe20004000200 */
[----:B------:R-:W-:Y:S01]  /*0250*/  FADD R8, |R8|, -R5 ;  /* 0x8000000508087221 */ /* 0x000fe20000000200 */
[----:B------:R-:W-:Y:S01]  /*0260*/  FSETP.NAN.AND P2, PT, R14, R14, PT ;  /* 0x0000000e0e00720b */ /* 0x000fe20003f48000 */
[----:B------:R-:W-:Y:S01]  /*0270*/  FADD R10, |R10|, -R7 ;  /* 0x800000070a0a7221 */ /* 0x000fe20000000200 */
[----:B------:R-:W-:-:S02]  /*0280*/  FSEL R9, |R14|, 1, !P3 ;  /* 0x3f8000000e097808 */ /* 0x000fc40005800200 */
[----:B------:R-:W-:Y:S01]  /*0290*/  FSEL R11, |R12|, R11, P1 ;  /* 0x0000000b0c0b7208 */ /* 0x000fe20000800200 */
[----:B------:R-:W-:Y:S01]  /*02a0*/  FMUL R5, R5, R5 ;  /* 0x0000000505057220 */ /* 0x000fe20000400000 */
[----:B------:R-:W-:Y:S01]  /*02b0*/  FMUL R7, R7, R7 ;  /* 0x0000000707077220 */ /* 0x000fe20000400000 */
[----:B------:R-:W-:Y:S02]  /*02c0*/  FSEL R9, |R14|, R9, P2 ;  /* 0x000000090e097208 */ /* 0x000fe40001000200 */
[----:B------:R-:W-:Y:S01]  /*02d0*/  FADD R12, |R12|, -R11 ;  /* 0x8000000b0c0c7221 */ /* 0x000fe20000000200 */
[----:B------:R-:W-:Y:S01]  /*02e0*/  FFMA R5, R5, 0.5, R8 ;  /* 0x3f00000005057823 */ /* 0x000fe20000000008 */
[----:B------:R-:W-:Y:S01]  /*02f0*/  FFMA R10, R7, 0.5, R10 ;  /* 0x3f000000070a7823 */ /* 0x000fe2000000000a */
[----:B------:R-:W-:Y:S01]  /*0300*/  FMUL R11, R11, R11 ;  /* 0x0000000b0b0b7220 */ /* 0x000fe20000400000 */
[----:B------:R-:W-:Y:S01]  /*0310*/  FADD R14, |R14|, -R9 ;  /* 0x800000090e0e7221 */ /* 0x000fe20000000200 */
[----:B------:R-:W-:Y:S01]  /*0320*/  FMUL R9, R9, R9 ;  /* 0x0000000909097220 */ /* 0x000fe20000400000 */
[----:B------:R-:W-:Y:S01]  /*0330*/  FADD R5, R5, R10 ;  /* 0x0000000a05057221 */ /* 0x000fe20000000000 */
[----:B------:R-:W-:-:S02]  /*0340*/  FFMA R12, R11, 0.5, R12 ;  /* 0x3f0000000b0c7823 */ /* 0x000fc4000000000c */
[----:B------:R-:W-:Y:S02]  /*0350*/  FFMA R9, R9, 0.5, R14 ;  /* 0x3f00000009097823 */ /* 0x000fe4000000000e */
[----:B------:R-:W-:-:S04]  /*0360*/  FADD R12, R5, R12 ;  /* 0x0000000c050c7221 */ /* 0x000fc80000000000 */
[----:B------:R-:W-:-:S04]  /*0370*/  FADD R9, R9, R12 ;  /* 0x0000000c09097221 */ /* 0x000fc80000000000 */
[----:B------:R-:W-:-:S05]  /*0380*/  FMUL R9, R9, 0.25 ;  /* 0x3e80000009097820 */ /* 0x000fca0000400000 */
[----:B------:R-:W0:Y:S02]  /*0390*/  SHFL.BFLY PT, R4, R9, 0x10, 0x1f ;  /* 0x0e001f0009047f89 */ /* 0x000e2400000e0000 */
[----:B0-----:R-:W-:-:S05]  /*03a0*/  FADD R4, R9, R4 ;  /* 0x0000000409047221 */ /* 0x001fca0000000000 */
[----:B------:R-:W0:Y:S02]  /*03b0*/  SHFL.BFLY PT, R5, R4, 0x8, 0x1f ;  /* 0x0d001f0004057f89 */ /* 0x000e2400000e0000 */
[----:B0-----:R-:W-:-:S05]  /*03c0*/  FADD R5, R4, R5 ;  /* 0x0000000504057221 */ /* 0x001fca0000000000 */
[----:B------:R-:W0:Y:S02]  /*03d0*/  SHFL.BFLY PT, R6, R5, 0x4, 0x1f ;  /* 0x0c801f0005067f89 */ /* 0x000e2400000e0000 */
[----:B0-----:R-:W-:-:S05]  /*03e0*/  FADD R6, R5, R6 ;  /* 0x0000000605067221 */ /* 0x001fca0000000000 */
[----:B------:R-:W0:Y:S01]  /*03f0*/  SHFL.BFLY PT, R7, R6, 0x2, 0x1f ;  /* 0x0c401f0006077f89 */ /* 0x000e2200000e0000 */
[----:B------:R-:W-:Y:S01]  /*0400*/  LOP3.LUT P0, RZ, R0, 0x1f, RZ, 0xc0, !PT ;  /* 0x0000001f00ff7812 */ /* 0x000fe2000780c0ff */
[----:B0-----:R-:W-:-:S05]  /*0410*/  FADD R7, R6, R7 ;  /* 0x0000000706077221 */ /* 0x001fca0000000000 */
[----:B------:R-:W0:Y:S01]  /*0420*/  SHFL.BFLY PT, R8, R7, 0x1, 0x1f ;  /* 0x0c201f0007087f89 */ /* 0x000e2200000e0000 */
[----:B------:R-:W-:-:S04]  /*0430*/  SHF.R.U32.HI R4, RZ, 0x3, R0 ;  /* 0x00000003ff047819 */ /* 0x000fc80000011600 */
[----:B------:R-:W-:Y:S02]  /*0440*/  LOP3.LUT R5, R4, 0x4, RZ, 0xc0, !PT ;  /* 0x0000000404057812 */ /* 0x000fe400078ec0ff */
[----:B------:R-:W-:Y:S01]  /*0450*/  ISETP.GE.AND P1, PT, R0, 0x2, PT ;  /* 0x000000020000780c */ /* 0x000fe20003f26270 */
[----:B0-----:R-:W-:-:S05]  /*0460*/  FADD R8, R7, R8 ;  /* 0x0000000807087221 */ /* 0x001fca0000000000 */
[----:B------:R-:W-:Y:S01]  /*0470*/  @!P0 STS [R5+UR4], R8 ;  /* 0x0000000805008988 */ /* 0x000fe20008000804 */
[----:B------:R-:W-:Y:S06]  /*0480*/  BAR.SYNC.DEFER_BLOCKING 0x0 ;  /* 0x0000000000007b1d */ /* 0x000fec0000010000 */
[----:B------:R-:W0:Y:S01]  /*0490*/  @!P1 LDS R3, [R2+UR4] ;  /* 0x0000000402039984 */ /* 0x000e220008000800 */
[----:B------:R-:W-:-:S04]  /*04a0*/  LOP3.LUT R6, R0, 0x1, RZ, 0xc0, !PT ;  /* 0x0000000100067812 */ /* 0x000fc800078ec0ff */
[----:B------:R-:W-:-:S04]  /*04b0*/  ISETP.NE.U32.AND P0, PT, R6, 0x1, PT ;  /* 0x000000010600780c */ /* 0x000fc80003f05070 */
[----:B------:R-:W-:Y:S01]  /*04c0*/  ISETP.LT.AND P0, PT, R0, 0x2, P0 ;  /* 0x000000020000780c */ /* 0x000fe20000701270 */
[----:B0-----:R-:W0:Y:S02]  /*04d0*/  SHFL.BFLY PT, R4, R3, 0x1, 0x1f ;  /* 0x0c201f0003047f89 */ /* 0x001e2400000e0000 */
[----:B0-----:R-:W-:-:S10]  /*04e0*/  FADD R7, R3, R4 ;  /* 0x0000000403077221 */ /* 0x001fd40000000000 */
[----:B------:R0:W-:Y:S01]  /*04f0*/  @P0 STS [R2+UR4], R7 ;  /* 0x0000000702000988 */ /* 0x0001e20008000804 */
[----:B------:R-:W-:Y:S01]  /*0500*/  BAR.SYNC.DEFER_BLOCKING 0x0 ;  /* 0x0000000000007b1d */ /* 0x000fe20000010000 */
[----:B------:R-:W-:-:S05]  /*0510*/  LOP3.LUT P0, RZ, R0, 0x3f, RZ, 0xc0, !PT ;  /* 0x0000003f00ff7812 */ /* 0x000fca000780c0ff */
[----:B------:R-:W1:Y:S02]  /*0520*/  LDS R4, [UR4] ;  /* 0x00000004ff047984 */ /* 0x000e640008000800 */
[----:B------:R-:W-:Y:S06]  /*0530*/  BAR.SYNC.DEFER_BLOCKING 0x0 ;  /* 0x0000000000007b1d */ /* 0x000fec0000010000 */
[----:B0-----:R-:W-:Y:S05]  /*0540*/  @P0 EXIT ;  /* 0x000000000000094d */ /* 0x001fea0003800000 */
[----:B------:R-:W0:Y:S01]  /*0550*/  LDC.64 R2, c[0x0][0x210] ;  /* 0x00008400ff027b82 */ /* 0x000e220000000a00 */
[----:B-1----:R-:W-:-:S05]  /*0560*/  FMUL R5, R4, 0.015625 ;  /* 0x3c80000004057820 */ /* 0x002fca0000400000 */
[----:B0-----:R-:W-:Y:S01]  /*0570*/  STG.E desc[UR6][R2.64], R5 ;  /* 0x0000000502007986 */ /* 0x001fe2000c101906 */
[----:B------:R-:W-:Y:S05]  /*0580*/  EXIT ;  /* 0x000000000000794d */ /* 0x000fea0003800000 */
.L_x_0:
[----:B------:R-:W-:-:S00]  /*0590*/  BRA `(.L_x_0) ;  /* 0xfffffffc00fc7947 */ /* 0x000fc0000383ffff */
[----:B------:R-:W-:-:S00]  /*05a0*/  NOP ;  /* 0x0000000000007918 */ /* 0x000fc00000000000 */
        /* <DEDUP_REMOVED lines=13> */
.L_x_1:


//--------------------- .nv.shared.triton_per_fused_abs_add_clamp_mean_mul_pow_sub_0 --------------------------
	.section	.nv.shared.triton_per_fused_abs_add_clamp_mean_mul_pow_sub_0,"aw",@nobits
	.sectionflags	@""
	.align	16
	.zero		1024


//--------------------- .nv.constant0.triton_per_fused_abs_add_clamp_mean_mul_pow_sub_0 --------------------------
	.section	.nv.constant0.triton_per_fused_abs_add_clamp_mean_mul_pow_sub_0,"a",@progbits
	.sectionflags	@""
	.align	4
.nv.constant0.triton_per_fused_abs_add_clamp_mean_mul_pow_sub_0:
	.zero		556
